//
// Generated by NVIDIA NVVM Compiler
//
// Compiler Build ID: CL-36424714
// Cuda compilation tools, release 13.0, V13.0.88
// Based on NVVM 20.0.0
//

.version 9.0
.target sm_100
.address_size 64

	// .globl	_Z10dotProductPiS_S_i

.visible .entry _Z10dotProductPiS_S_i(
	.param .u64 .ptr .align 1 _Z10dotProductPiS_S_i_param_0,
	.param .u64 .ptr .align 1 _Z10dotProductPiS_S_i_param_1,
	.param .u64 .ptr .align 1 _Z10dotProductPiS_S_i_param_2,
	.param .u32 _Z10dotProductPiS_S_i_param_3
)
{
	.reg .pred 	%p<8>;
	.reg .b32 	%r<20>;
	.reg .b64 	%rd<14>;

	ld.param.u64 	%rd5, [_Z10dotProductPiS_S_i_param_0];
	ld.param.u64 	%rd3, [_Z10dotProductPiS_S_i_param_1];
	ld.param.u64 	%rd4, [_Z10dotProductPiS_S_i_param_2];
	ld.param.u32 	%r4, [_Z10dotProductPiS_S_i_param_3];
	cvta.to.global.u64 	%rd1, %rd5;
	mov.u32 	%r5, %tid.x;
	mov.u32 	%r6, %ctaid.x;
	mov.u32 	%r7, %ntid.x;
	mad.lo.s32 	%r1, %r6, %r7, %r5;
	setp.ge.s32 	%p1, %r1, %r4;
	@%p1 bra 	$L__BB0_2;
	cvta.to.global.u64 	%rd6, %rd3;
	mul.wide.s32 	%rd7, %r1, 4;
	add.s64 	%rd8, %rd1, %rd7;
	ld.global.u32 	%r8, [%rd8];
	add.s64 	%rd9, %rd6, %rd7;
	ld.global.u32 	%r9, [%rd9];
	mul.lo.s32 	%r10, %r9, %r8;
	st.global.u32 	[%rd8], %r10;
$L__BB0_2:
	bar.sync 	0;
	setp.lt.s32 	%p2, %r4, 2;
	@%p2 bra 	$L__BB0_7;
	mul.wide.s32 	%rd10, %r1, 4;
	add.s64 	%rd2, %rd1, %rd10;
	mov.b32 	%r19, 1;
$L__BB0_4:
	shl.b32 	%r3, %r19, 1;
	add.s32 	%r12, %r3, -1;
	and.b32  	%r13, %r12, %r1;
	setp.ne.s32 	%p3, %r13, 0;
	add.s32 	%r14, %r19, %r1;
	setp.ge.s32 	%p4, %r14, %r4;
	or.pred  	%p5, %p3, %p4;
	@%p5 bra 	$L__BB0_6;
	mul.wide.s32 	%rd11, %r19, 4;
	add.s64 	%rd12, %rd2, %rd11;
	ld.global.u32 	%r15, [%rd12];
	ld.global.u32 	%r16, [%rd2];
	add.s32 	%r17, %r16, %r15;
	st.global.u32 	[%rd2], %r17;
$L__BB0_6:
	setp.lt.s32 	%p6, %r3, %r4;
	mov.u32 	%r19, %r3;
	@%p6 bra 	$L__BB0_4;
$L__BB0_7:
	bar.sync 	0;
	setp.ne.s32 	%p7, %r1, 0;
	@%p7 bra 	$L__BB0_9;
	ld.global.u32 	%r18, [%rd1];
	cvta.to.global.u64 	%rd13, %rd4;
	st.global.u32 	[%rd13], %r18;
$L__BB0_9:
	ret;

}


// ===== COMPILED SASS (sm_100) =====

	.target	sm_100

	.elftype	@"ET_EXEC"


//--------------------- .note.nv.tkinfo           --------------------------
	.section	.note.nv.tkinfo,"",@"SHT_NOTE"
	.sectionflags	@"SHF_NOTE_NV_TKINFO"
	.tkinfo
        /*0018*/ 	.word	0x00000002
        /*0030*/ 	.string	""
        /*0030*/ 	.string	"ptxas"
        /*0030*/ 	.string	"Cuda compilation tools, release 13.0, V13.0.88"
        /*0030*/ 	.string	"Build cuda_13.0.r13.0/compiler.36424714_0"
        /*0030*/ 	.string	"-arch sm_100 -m 64 "



//--------------------- .note.nv.cuinfo           --------------------------
	.section	.note.nv.cuinfo,"",@"SHT_NOTE"
	.sectionflags	@"SHF_NOTE_NV_CUINFO"
        /*0018*/ 	.short	0x0002
        /*001a*/ 	.short	0x0064
        /*001c*/ 	.short	0x0082
	.zero		2


//--------------------- .nv.info                  --------------------------
	.section	.nv.info,"",@"SHT_CUDA_INFO"
	.align	4


	//----- nvinfo : EIATTR_REGCOUNT
	.align		4
        /*0000*/ 	.byte	0x04, 0x2f
        /*0002*/ 	.short	(.L_1 - .L_0)
	.align		4
.L_0:
        /*0004*/ 	.word	index@(_Z10dotProductPiS_S_i)
        /*0008*/ 	.word	0x0000000c


	//----- nvinfo : EIATTR_FRAME_SIZE
	.align		4
.L_1:
        /*000c*/ 	.byte	0x04, 0x11
        /*000e*/ 	.short	(.L_3 - .L_2)
	.align		4
.L_2:
        /*0010*/ 	.word	index@(_Z10dotProductPiS_S_i)
        /*0014*/ 	.word	0x00000000


	//----- nvinfo : EIATTR_MIN_STACK_SIZE
	.align		4
.L_3:
        /*0018*/ 	.byte	0x04, 0x12
        /*001a*/ 	.short	(.L_5 - .L_4)
	.align		4
.L_4:
        /*001c*/ 	.word	index@(_Z10dotProductPiS_S_i)
        /*0020*/ 	.word	0x00000000
.L_5:


//--------------------- .nv.compat                --------------------------
	.section	.nv.compat,"",@"SHT_CUDA_COMPAT_INFO"
	.align	4
        /*0000*/ 	.byte	0x02, 0x09, 0x00, 0x00, 0x02, 0x02, 0x01, 0x00, 0x02, 0x05, 0x05, 0x00, 0x03, 0x07, 0x01, 0x01
        /*0010*/ 	.byte	0x02, 0x03, 0x00, 0x00, 0x02, 0x06, 0x01, 0x00, 0x04, 0x0b, 0x08, 0x00, 0x09, 0x00, 0x00, 0x00
        /*0020*/ 	.byte	0x00, 0x00, 0x00, 0x00


//--------------------- .nv.info._Z10dotProductPiS_S_i --------------------------
	.section	.nv.info._Z10dotProductPiS_S_i,"",@"SHT_CUDA_INFO"
	.sectionflags	@""
	.align	4


	//----- nvinfo : EIATTR_CUDA_API_VERSION
	.align		4
        /*0000*/ 	.byte	0x04, 0x37
        /*0002*/ 	.short	(.L_7 - .L_6)
.L_6:
        /*0004*/ 	.word	0x00000082


	//----- nvinfo : EIATTR_KPARAM_INFO
	.align		4
.L_7:
        /*0008*/ 	.byte	0x04, 0x17
        /*000a*/ 	.short	(.L_9 - .L_8)
.L_8:
        /*000c*/ 	.word	0x00000000
        /*0010*/ 	.short	0x0003
        /*0012*/ 	.short	0x0018
        /*0014*/ 	.byte	0x00, 0xf0, 0x11, 0x00


	//----- nvinfo : EIATTR_KPARAM_INFO
	.align		4
.L_9:
        /*0018*/ 	.byte	0x04, 0x17
        /*001a*/ 	.short	(.L_11 - .L_10)
.L_10:
        /*001c*/ 	.word	0x00000000
        /*0020*/ 	.short	0x0002
        /*0022*/ 	.short	0x0010
        /*0024*/ 	.byte	0x00, 0xf5, 0x21, 0x00


	//----- nvinfo : EIATTR_KPARAM_INFO
	.align		4
.L_11:
        /*0028*/ 	.byte	0x04, 0x17
        /*002a*/ 	.short	(.L_13 - .L_12)
.L_12:
        /*002c*/ 	.word	0x00000000
        /*0030*/ 	.short	0x0001
        /*0032*/ 	.short	0x0008
        /*0034*/ 	.byte	0x00, 0xf5, 0x21, 0x00


	//----- nvinfo : EIATTR_KPARAM_INFO
	.align		4
.L_13:
        /*0038*/ 	.byte	0x04, 0x17
        /*003a*/ 	.short	(.L_15 - .L_14)
.L_14:
        /*003c*/ 	.word	0x00000000
        /*0040*/ 	.short	0x0000
        /*0042*/ 	.short	0x0000
        /*0044*/ 	.byte	0x00, 0xf5, 0x21, 0x00


	//----- nvinfo : EIATTR_SPARSE_MMA_MASK
	.align		4
.L_15:
        /*0048*/ 	.byte	0x03, 0x50
        /*004a*/ 	.short	0x0000


	//----- nvinfo : EIATTR_MAXREG_COUNT
	.align		4
        /*004c*/ 	.byte	0x03, 0x1b
        /*004e*/ 	.short	0x00ff


	//----- nvinfo : EIATTR_NUM_BARRIERS
	.align		4
        /*0050*/ 	.byte	0x02, 0x4c
        /*0052*/ 	.byte	0x01
	.zero		1


	//----- nvinfo : EIATTR_MERCURY_ISA_VERSION
	.align		4
        /*0054*/ 	.byte	0x03, 0x5f
        /*0056*/ 	.short	0x0101


	//----- nvinfo : EIATTR_VRC_CTA_INIT_COUNT
	.align		4
        /*0058*/ 	.byte	0x02, 0x4a
	.zero		1
	.zero		1


	//----- nvinfo : EIATTR_EXIT_INSTR_OFFSETS
	.align		4
        /*005c*/ 	.byte	0x04, 0x1c
        /*005e*/ 	.short	(.L_17 - .L_16)


	//   ....[0]....
.L_16:
        /*0060*/ 	.word	0x000002c0


	//   ....[1]....
        /*0064*/ 	.word	0x00000310


	//----- nvinfo : EIATTR_CRS_STACK_SIZE
	.align		4
.L_17:
        /*0068*/ 	.byte	0x04, 0x1e
        /*006a*/ 	.short	(.L_19 - .L_18)
.L_18:
        /*006c*/ 	.word	0x00000000


	//----- nvinfo : EIATTR_CBANK_PARAM_SIZE
	.align		4
.L_19:
        /*0070*/ 	.byte	0x03, 0x19
        /*0072*/ 	.short	0x001c


	//----- nvinfo : EIATTR_PARAM_CBANK
	.align		4
        /*0074*/ 	.byte	0x04, 0x0a
        /*0076*/ 	.short	(.L_21 - .L_20)
	.align		4
.L_20:
        /*0078*/ 	.word	index@(.nv.constant0._Z10dotProductPiS_S_i)
        /*007c*/ 	.short	0x0380
        /*007e*/ 	.short	0x001c


	//----- nvinfo : EIATTR_SW_WAR
	.align		4
.L_21:
        /*0080*/ 	.byte	0x04, 0x36
        /*0082*/ 	.short	(.L_23 - .L_22)
.L_22:
        /*0084*/ 	.word	0x00000008
.L_23:


//--------------------- .nv.callgraph             --------------------------
	.section	.nv.callgraph,"",@"SHT_CUDA_CALLGRAPH"
	.align	4
	.sectionentsize	8
	.align		4
        /*0000*/ 	.word	0x00000000
	.align		4
        /*0004*/ 	.word	0xffffffff
	.align		4
        /*0008*/ 	.word	0x00000000
	.align		4
        /*000c*/ 	.word	0xfffffffe
	.align		4
        /*0010*/ 	.word	0x00000000
	.align		4
        /*0014*/ 	.word	0xfffffffd
	.align		4
        /*0018*/ 	.word	0x00000000
	.align		4
        /*001c*/ 	.word	0xfffffffc


//--------------------- .text._Z10dotProductPiS_S_i --------------------------
	.section	.text._Z10dotProductPiS_S_i,"ax",@progbits
	.align	128
        .global         _Z10dotProductPiS_S_i
        .type           _Z10dotProductPiS_S_i,@function
        .size           _Z10dotProductPiS_S_i,(.L_x_7 - _Z10dotProductPiS_S_i)
        .other          _Z10dotProductPiS_S_i,@"STO_CUDA_ENTRY STV_DEFAULT"
_Z10dotProductPiS_S_i:
.text._Z10dotProductPiS_S_i:
[----:B------:R-:W-:Y:S01]  /*0000*/  LDC R1, c[0x0][0x37c] ;  /* 0x0000df00ff017b82 */ /* 0x000fe20000000800 */
[----:B------:R-:W0:Y:S07]  /*0010*/  S2R R7, SR_TID.X ;  /* 0x0000000000077919 */ /* 0x000e2e0000002100 */
[----:B------:R-:W0:Y:S01]  /*0020*/  S2UR UR4, SR_CTAID.X ;  /* 0x00000000000479c3 */ /* 0x000e220000002500 */
[----:B------:R-:W1:Y:S01]  /*0030*/  LDCU UR6, c[0x0][0x398] ;  /* 0x00007300ff0677ac */ /* 0x000e620008000800 */
[----:B------:R-:W-:Y:S06]  /*0040*/  BSSY.RECONVERGENT B0, `(.L_x_0) ;  /* 0x000000e000007945 */ /* 0x000fec0003800200 */
[----:B------:R-:W0:Y:S02]  /*0050*/  LDC R0, c[0x0][0x360] ;  /* 0x0000d800ff007b82 */ /* 0x000e240000000800 */
[----:B0-----:R-:W-:Y:S01]  /*0060*/  IMAD R7, R0, UR4, R7 ;  /* 0x0000000400077c24 */ /* 0x001fe2000f8e0207 */
[----:B------:R-:W0:Y:S04]  /*0070*/  LDCU.64 UR4, c[0x0][0x358] ;  /* 0x00006b00ff0477ac */ /* 0x000e280008000a00 */
[----:B-1----:R-:W-:-:S13]  /*0080*/  ISETP.GE.AND P0, PT, R7, UR6, PT ;  /* 0x0000000607007c0c */ /* 0x002fda000bf06270 */
[----:B------:R-:W-:Y:S05]  /*0090*/  @P0 BRA `(.L_x_1) ;  /* 0x0000000000200947 */ /* 0x000fea0003800000 */
[----:B------:R-:W1:Y:S08]  /*00a0*/  LDC.64 R4, c[0x0][0x388] ;  /* 0x0000e200ff047b82 */ /* 0x000e700000000a00 */
[----:B------:R-:W2:Y:S01]  /*00b0*/  LDC.64 R2, c[0x0][0x380] ;  /* 0x0000e000ff027b82 */ /* 0x000ea20000000a00 */
[----:B-1----:R-:W-:-:S06]  /*00c0*/  IMAD.WIDE R4, R7, 0x4, R4 ;  /* 0x0000000407047825 */ /* 0x002fcc00078e0204 */
[----:B0-----:R-:W3:Y:S01]  /*00d0*/  LDG.E R5, desc[UR4][R4.64] ;  /* 0x0000000404057981 */ /* 0x001ee2000c1e1900 */
[----:B--2---:R-:W-:-:S05]  /*00e0*/  IMAD.WIDE R2, R7, 0x4, R2 ;  /* 0x0000000407027825 */ /* 0x004fca00078e0202 */
[----:B------:R-:W3:Y:S02]  /*00f0*/  LDG.E R0, desc[UR4][R2.64] ;  /* 0x0000000402007981 */ /* 0x000ee4000c1e1900 */
[----:B---3--:R-:W-:-:S05]  /*0100*/  IMAD R9, R0, R5, RZ ;  /* 0x0000000500097224 */ /* 0x008fca00078e02ff */
[----:B------:R1:W-:Y:S02]  /*0110*/  STG.E desc[UR4][R2.64], R9 ;  /* 0x0000000902007986 */ /* 0x0003e4000c101904 */
.L_x_1:
[----:B0-----:R-:W-:Y:S05]  /*0120*/  BSYNC.RECONVERGENT B0 ;  /* 0x0000000000007941 */ /* 0x001fea0003800200 */
.L_x_0:
[----:B------:R-:W-:Y:S01]  /*0130*/  BAR.SYNC.DEFER_BLOCKING 0x0 ;  /* 0x0000000000007b1d */ /* 0x000fe20000010000 */
[----:B------:R-:W-:-:S09]  /*0140*/  UISETP.GE.AND UP0, UPT, UR6, 0x2, UPT ;  /* 0x000000020600788c */ /* 0x000fd2000bf06270 */
[----:B------:R-:W-:Y:S05]  /*0150*/  BRA.U !UP0, `(.L_x_2) ;  /* 0x0000000108507547 */ /* 0x000fea000b800000 */
[----:B-1----:R-:W0:Y:S01]  /*0160*/  LDC.64 R2, c[0x0][0x380] ;  /* 0x0000e000ff027b82 */ /* 0x002e220000000a00 */
[----:B------:R-:W-:Y:S01]  /*0170*/  HFMA2 R0, -RZ, RZ, 0, 5.9604644775390625e-08 ;  /* 0x00000001ff007431 */ /* 0x000fe200000001ff */
[----:B------:R-:W1:Y:S02]  /*0180*/  LDCU UR6, c[0x0][0x398] ;  /* 0x00007300ff0677ac */ /* 0x000e640008000800 */
[----:B01----:R-:W-:-:S07]  /*0190*/  IMAD.WIDE R4, R7, 0x4, R2 ;  /* 0x0000000407047825 */ /* 0x003fce00078e0202 */
.L_x_5:
[----:B------:R-:W-:Y:S01]  /*01a0*/  SHF.L.U32 R6, R0, 0x1, RZ ;  /* 0x0000000100067819 */ /* 0x000fe200000006ff */
[----:B------:R-:W-:Y:S01]  /*01b0*/  IMAD.IADD R3, R7, 0x1, R0 ;  /* 0x0000000107037824 */ /* 0x000fe200078e0200 */
[----:B------:R-:W-:Y:S02]  /*01c0*/  BSSY.RECONVERGENT B0, `(.L_x_3) ;  /* 0x000000b000007945 */ /* 0x000fe40003800200 */
[C---:B------:R-:W-:Y:S02]  /*01d0*/  IADD3 R2, PT, PT, R6.reuse, -0x1, RZ ;  /* 0xffffffff06027810 */ /* 0x040fe40007ffe0ff */
[----:B------:R-:W-:Y:S02]  /*01e0*/  ISETP.GE.AND P1, PT, R6, UR6, PT ;  /* 0x0000000606007c0c */ /* 0x000fe4000bf26270 */
[----:B------:R-:W-:-:S04]  /*01f0*/  LOP3.LUT P0, RZ, R2, R7, RZ, 0xc0, !PT ;  /* 0x0000000702ff7212 */ /* 0x000fc8000780c0ff */
[----:B------:R-:W-:-:S13]  /*0200*/  ISETP.GE.OR P0, PT, R3, UR6, P0 ;  /* 0x0000000603007c0c */ /* 0x000fda0008706670 */
[----:B0-----:R-:W-:Y:S05]  /*0210*/  @P0 BRA `(.L_x_4) ;  /* 0x0000000000140947 */ /* 0x001fea0003800000 */
[----:B------:R-:W-:Y:S01]  /*0220*/  IMAD.WIDE R2, R0, 0x4, R4 ;  /* 0x0000000400027825 */ /* 0x000fe200078e0204 */
[----:B------:R-:W2:Y:S05]  /*0230*/  LDG.E R9, desc[UR4][R4.64] ;  /* 0x0000000404097981 */ /* 0x000eaa000c1e1900 */
[----:B------:R-:W2:Y:S02]  /*0240*/  LDG.E R2, desc[UR4][R2.64] ;  /* 0x0000000402027981 */ /* 0x000ea4000c1e1900 */
[----:B--2---:R-:W-:-:S05]  /*0250*/  IADD3 R9, PT, PT, R2, R9, RZ ;  /* 0x0000000902097210 */ /* 0x004fca0007ffe0ff */
[----:B------:R0:W-:Y:S02]  /*0260*/  STG.E desc[UR4][R4.64], R9 ;  /* 0x0000000904007986 */ /* 0x0001e4000c101904 */
.L_x_4:
[----:B------:R-:W-:Y:S05]  /*0270*/  BSYNC.RECONVERGENT B0 ;  /* 0x0000000000007941 */ /* 0x000fea0003800200 */
.L_x_3:
[----:B------:R-:W-:Y:S01]  /*0280*/  IMAD.MOV.U32 R0, RZ, RZ, R6 ;  /* 0x000000ffff007224 */ /* 0x000fe200078e0006 */
[----:B------:R-:W-:Y:S06]  /*0290*/  @!P1 BRA `(.L_x_5) ;  /* 0xfffffffc00c09947 */ /* 0x000fec000383ffff */
.L_x_2:
[----:B------:R-:W-:Y:S01]  /*02a0*/  BAR.SYNC.DEFER_BLOCKING 0x0 ;  /* 0x0000000000007b1d */ /* 0x000fe20000010000 */
[----:B------:R-:W-:-:S13]  /*02b0*/  ISETP.NE.AND P0, PT, R7, RZ, PT ;  /* 0x000000ff0700720c */ /* 0x000fda0003f05270 */
[----:B------:R-:W-:Y:S05]  /*02c0*/  @P0 EXIT ;  /* 0x000000000000094d */ /* 0x000fea0003800000 */
[----:B-1----:R-:W1:Y:S02]  /*02d0*/  LDC.64 R2, c[0x0][0x380] ;  /* 0x0000e000ff027b82 */ /* 0x002e640000000a00 */
[----:B-1----:R-:W2:Y:S06]  /*02e0*/  LDG.E R3, desc[UR4][R2.64] ;  /* 0x0000000402037981 */ /* 0x002eac000c1e1900 */
[----:B0-----:R-:W2:Y:S02]  /*02f0*/  LDC.64 R4, c[0x0][0x390] ;  /* 0x0000e400ff047b82 */ /* 0x001ea40000000a00 */
[----:B--2---:R-:W-:Y:S01]  /*0300*/  STG.E desc[UR4][R4.64], R3 ;  /* 0x0000000304007986 */ /* 0x004fe2000c101904 */
[----:B------:R-:W-:Y:S05]  /*0310*/  EXIT ;  /* 0x000000000000794d */ /* 0x000fea0003800000 */
.L_x_6:
[----:B------:R-:W-:-:S00]  /*0320*/  BRA `(.L_x_6) ;  /* 0xfffffffc00fc7947 */ /* 0x000fc0000383ffff */
[----:B------:R-:W-:-:S00]  /*0330*/  NOP ;  /* 0x0000000000007918 */ /* 0x000fc00000000000 */
        /* <DEDUP_REMOVED lines=12> */
.L_x_7:


//--------------------- .nv.shared.reserved.0     --------------------------
	.section	.nv.shared.reserved.0,"aw",@nobits
	.weak		__nv_reservedSMEM_offset_0_alias
	.size		__nv_reservedSMEM_offset_0_alias, 0, 64
	.other		__nv_reservedSMEM_offset_0_alias,@"STO_CUDA_RESERVED_SHARED STV_DEFAULT"
__nv_reservedSMEM_offset_0_alias:
	.zero		0
	.zero		64


//--------------------- .nv.constant0._Z10dotProductPiS_S_i --------------------------
	.section	.nv.constant0._Z10dotProductPiS_S_i,"a",@progbits
	.sectionflags	@""
	.align	4
.nv.constant0._Z10dotProductPiS_S_i:
	.zero		924


//--------------------- SYMBOLS --------------------------

	.type		.nv.reservedSmem.offset0,@object
	.size		.nv.reservedSmem.offset0,0x4
